//
// Generated by NVIDIA NVVM Compiler
//
// Compiler Build ID: CL-36424714
// Cuda compilation tools, release 13.0, V13.0.88
// Based on NVVM 20.0.0
//

.version 9.0
.target sm_100
.address_size 64

	// .globl	_Z22create_leveled_bitmapsPclPlS_S0_lli
.extern .func __assertfail
(
	.param .b64 __assertfail_param_0,
	.param .b64 __assertfail_param_1,
	.param .b32 __assertfail_param_2,
	.param .b64 __assertfail_param_3,
	.param .b64 __assertfail_param_4
)
;
.global .align 1 .b8 __unnamed_1[83] = {118, 111, 105, 100, 32, 99, 114, 101, 97, 116, 101, 95, 108, 101, 118, 101, 108, 101, 100, 95, 98, 105, 116, 109, 97, 112, 115, 40, 99, 104, 97, 114, 32, 42, 44, 32, 108, 111, 110, 103, 44, 32, 108, 111, 110, 103, 32, 42, 44, 32, 99, 104, 97, 114, 32, 42, 44, 32, 108, 111, 110, 103, 32, 42, 44, 32, 108, 111, 110, 103, 44, 32, 108, 111, 110, 103, 44, 32, 105, 110, 116, 41};
.global .align 1 .b8 $str[25] = {110, 117, 109, 95, 108, 101, 118, 101, 108, 115, 32, 60, 61, 32, 78, 85, 77, 95, 76, 69, 86, 69, 76, 83};
.global .align 1 .b8 $str$1[27] = {47, 116, 109, 112, 47, 115, 97, 115, 115, 95, 99, 117, 95, 97, 99, 108, 102, 107, 49, 114, 113, 47, 107, 46, 99, 117};
.global .align 1 .b8 $str$2[12] = {108, 101, 118, 101, 108, 32, 62, 61, 32, 45, 49};

.visible .entry _Z22create_leveled_bitmapsPclPlS_S0_lli(
	.param .u64 .ptr .align 1 _Z22create_leveled_bitmapsPclPlS_S0_lli_param_0,
	.param .u64 _Z22create_leveled_bitmapsPclPlS_S0_lli_param_1,
	.param .u64 .ptr .align 1 _Z22create_leveled_bitmapsPclPlS_S0_lli_param_2,
	.param .u64 .ptr .align 1 _Z22create_leveled_bitmapsPclPlS_S0_lli_param_3,
	.param .u64 .ptr .align 1 _Z22create_leveled_bitmapsPclPlS_S0_lli_param_4,
	.param .u64 _Z22create_leveled_bitmapsPclPlS_S0_lli_param_5,
	.param .u64 _Z22create_leveled_bitmapsPclPlS_S0_lli_param_6,
	.param .u32 _Z22create_leveled_bitmapsPclPlS_S0_lli_param_7
)
{
	.reg .pred 	%p<20>;
	.reg .b16 	%rs<12>;
	.reg .b32 	%r<19>;
	.reg .b64 	%rd<100>;

	ld.param.u64 	%rd19, [_Z22create_leveled_bitmapsPclPlS_S0_lli_param_0];
	ld.param.u64 	%rd20, [_Z22create_leveled_bitmapsPclPlS_S0_lli_param_1];
	ld.param.u64 	%rd21, [_Z22create_leveled_bitmapsPclPlS_S0_lli_param_2];
	ld.param.u64 	%rd22, [_Z22create_leveled_bitmapsPclPlS_S0_lli_param_3];
	ld.param.u64 	%rd24, [_Z22create_leveled_bitmapsPclPlS_S0_lli_param_4];
	ld.param.u64 	%rd23, [_Z22create_leveled_bitmapsPclPlS_S0_lli_param_6];
	ld.param.u32 	%r2, [_Z22create_leveled_bitmapsPclPlS_S0_lli_param_7];
	cvta.to.global.u64 	%rd1, %rd24;
	setp.lt.s32 	%p1, %r2, 23;
	@%p1 bra 	$L__BB0_2;
	mov.u64 	%rd25, $str;
	cvta.global.u64 	%rd26, %rd25;
	mov.u64 	%rd27, $str$1;
	cvta.global.u64 	%rd28, %rd27;
	mov.u64 	%rd29, __unnamed_1;
	cvta.global.u64 	%rd30, %rd29;
	{ // callseq 0, 0
	.param .b64 param0;
	st.param.b64 	[param0], %rd26;
	.param .b64 param1;
	st.param.b64 	[param1], %rd28;
	.param .b32 param2;
	st.param.b32 	[param2], 4;
	.param .b64 param3;
	st.param.b64 	[param3], %rd30;
	.param .b64 param4;
	st.param.b64 	[param4], 1;
	call.uni 
	__assertfail, 
	(
	param0, 
	param1, 
	param2, 
	param3, 
	param4
	);
	} // callseq 0
$L__BB0_2:
	mov.u32 	%r3, %ctaid.x;
	mov.u32 	%r4, %ntid.x;
	mul.lo.s32 	%r1, %r3, %r4;
	mov.u32 	%r5, %nctaid.x;
	mul.lo.s32 	%r6, %r4, %r5;
	cvt.s64.s32 	%rd2, %r6;
	add.s64 	%rd31, %rd2, %rd20;
	add.s64 	%rd3, %rd31, -1;
	or.b64  	%rd32, %rd3, %rd2;
	and.b64  	%rd33, %rd32, -4294967296;
	setp.ne.s64 	%p2, %rd33, 0;
	@%p2 bra 	$L__BB0_4;
	cvt.u32.u64 	%r7, %rd2;
	cvt.u32.u64 	%r8, %rd3;
	div.u32 	%r9, %r8, %r7;
	cvt.u64.u32 	%rd96, %r9;
	bra.uni 	$L__BB0_5;
$L__BB0_4:
	div.s64 	%rd96, %rd3, %rd2;
$L__BB0_5:
	add.s64 	%rd34, %rd96, 63;
	shr.s64 	%rd35, %rd34, 63;
	shr.u64 	%rd36, %rd35, 58;
	add.s64 	%rd37, %rd34, %rd36;
	and.b64  	%rd38, %rd37, -64;
	mov.u32 	%r10, %tid.x;
	add.s32 	%r11, %r1, %r10;
	cvt.s64.s32 	%rd39, %r11;
	mul.lo.s64 	%rd97, %rd38, %rd39;
	add.s64 	%rd40, %rd97, %rd38;
	cvta.to.global.u64 	%rd41, %rd22;
	add.s64 	%rd8, %rd41, %rd39;
	min.s64 	%rd42, %rd20, %rd40;
	cvt.s64.s32 	%rd9, %rd42;
	setp.ge.s64 	%p3, %rd97, %rd9;
	@%p3 bra 	$L__BB0_22;
	ld.global.u8 	%rs11, [%rd8];
	cvta.to.global.u64 	%rd10, %rd21;
	cvta.to.global.u64 	%rd11, %rd19;
	mov.b64 	%rd99, 0;
$L__BB0_7:
	cvt.s16.s8 	%rs7, %rs11;
	setp.gt.s16 	%p4, %rs7, -2;
	@%p4 bra 	$L__BB0_9;
	mov.u64 	%rd44, $str$2;
	cvta.global.u64 	%rd45, %rd44;
	mov.u64 	%rd46, $str$1;
	cvta.global.u64 	%rd47, %rd46;
	mov.u64 	%rd48, __unnamed_1;
	cvta.global.u64 	%rd49, %rd48;
	{ // callseq 1, 0
	.param .b64 param0;
	st.param.b64 	[param0], %rd45;
	.param .b64 param1;
	st.param.b64 	[param1], %rd47;
	.param .b32 param2;
	st.param.b32 	[param2], 27;
	.param .b64 param3;
	st.param.b64 	[param3], %rd49;
	.param .b64 param4;
	st.param.b64 	[param4], 1;
	call.uni 
	__assertfail, 
	(
	param0, 
	param1, 
	param2, 
	param3, 
	param4
	);
	} // callseq 1
$L__BB0_9:
	shr.s64 	%rd50, %rd97, 63;
	shr.u64 	%rd51, %rd50, 58;
	add.s64 	%rd52, %rd97, %rd51;
	and.b64  	%rd53, %rd52, -64;
	sub.s64 	%rd14, %rd97, %rd53;
	setp.ne.s64 	%p5, %rd14, 0;
	@%p5 bra 	$L__BB0_11;
	shr.s64 	%rd57, %rd52, 6;
	shl.b64 	%rd58, %rd57, 3;
	add.s64 	%rd59, %rd10, %rd58;
	ld.global.u64 	%rd99, [%rd59];
$L__BB0_11:
	cvt.u32.u64 	%r12, %rd14;
	mov.b64 	%rd60, 1;
	shl.b64 	%rd17, %rd60, %r12;
	and.b64  	%rd61, %rd99, %rd17;
	setp.ne.s64 	%p6, %rd61, 0;
	@%p6 bra 	$L__BB0_21;
	add.s64 	%rd62, %rd11, %rd97;
	ld.global.u8 	%rs3, [%rd62];
	and.b16  	%rs8, %rs3, 223;
	setp.eq.s16 	%p7, %rs8, 93;
	@%p7 bra 	$L__BB0_16;
	setp.ne.s16 	%p8, %rs8, 91;
	@%p8 bra 	$L__BB0_19;
	add.s16 	%rs11, %rs11, 1;
	cvt.u32.u16 	%r15, %rs11;
	cvt.s32.s8 	%r16, %r15;
	setp.le.s32 	%p10, %r2, %r16;
	@%p10 bra 	$L__BB0_21;
	cvt.u64.u16 	%rd74, %rs11;
	cvt.s64.s8 	%rd75, %rd74;
	shr.s64 	%rd79, %rd52, 6;
	mad.lo.s64 	%rd80, %rd23, %rd75, %rd79;
	shl.b64 	%rd81, %rd80, 3;
	add.s64 	%rd82, %rd1, %rd81;
	ld.global.u64 	%rd83, [%rd82];
	or.b64  	%rd84, %rd83, %rd17;
	st.global.u64 	[%rd82], %rd84;
	bra.uni 	$L__BB0_21;
$L__BB0_16:
	cvt.u32.u16 	%r13, %rs11;
	cvt.s32.s8 	%r14, %r13;
	setp.le.s32 	%p9, %r2, %r14;
	@%p9 bra 	$L__BB0_18;
	cvt.u64.u16 	%rd63, %rs11;
	cvt.s64.s8 	%rd64, %rd63;
	shr.s64 	%rd68, %rd52, 6;
	mad.lo.s64 	%rd69, %rd23, %rd64, %rd68;
	shl.b64 	%rd70, %rd69, 3;
	add.s64 	%rd71, %rd1, %rd70;
	ld.global.u64 	%rd72, [%rd71];
	or.b64  	%rd73, %rd72, %rd17;
	st.global.u64 	[%rd71], %rd73;
$L__BB0_18:
	add.s16 	%rs11, %rs11, -1;
	bra.uni 	$L__BB0_21;
$L__BB0_19:
	setp.eq.s16 	%p11, %rs3, 58;
	setp.eq.s16 	%p12, %rs3, 44;
	or.pred  	%p13, %p11, %p12;
	setp.gt.s16 	%p14, %rs7, -1;
	cvt.u32.u16 	%r17, %rs11;
	cvt.s32.s8 	%r18, %r17;
	setp.gt.s32 	%p15, %r2, %r18;
	and.pred  	%p16, %p14, %p15;
	and.pred  	%p17, %p13, %p16;
	not.pred 	%p18, %p17;
	@%p18 bra 	$L__BB0_21;
	cvt.u64.u16 	%rd85, %rs11;
	and.b64  	%rd86, %rd85, 255;
	shr.s64 	%rd90, %rd52, 6;
	mad.lo.s64 	%rd91, %rd23, %rd86, %rd90;
	shl.b64 	%rd92, %rd91, 3;
	add.s64 	%rd93, %rd1, %rd92;
	ld.global.u64 	%rd94, [%rd93];
	or.b64  	%rd95, %rd94, %rd17;
	st.global.u64 	[%rd93], %rd95;
$L__BB0_21:
	add.s64 	%rd97, %rd97, 1;
	setp.lt.s64 	%p19, %rd97, %rd9;
	@%p19 bra 	$L__BB0_7;
$L__BB0_22:
	ret;

}


// ===== COMPILED SASS (sm_100) =====

	.target	sm_100

	.elftype	@"ET_EXEC"


//--------------------- .note.nv.tkinfo           --------------------------
	.section	.note.nv.tkinfo,"",@"SHT_NOTE"
	.sectionflags	@"SHF_NOTE_NV_TKINFO"
	.tkinfo
        /*0018*/ 	.word	0x00000002
        /*0030*/ 	.string	""
        /*0030*/ 	.string	"ptxas"
        /*0030*/ 	.string	"Cuda compilation tools, release 13.0, V13.0.88"
        /*0030*/ 	.string	"Build cuda_13.0.r13.0/compiler.36424714_0"
        /*0030*/ 	.string	"-arch sm_100 -m 64 "



//--------------------- .note.nv.cuinfo           --------------------------
	.section	.note.nv.cuinfo,"",@"SHT_NOTE"
	.sectionflags	@"SHF_NOTE_NV_CUINFO"
        /*0018*/ 	.short	0x0002
        /*001a*/ 	.short	0x0064
        /*001c*/ 	.short	0x0082
	.zero		2


//--------------------- .nv.info                  --------------------------
	.section	.nv.info,"",@"SHT_CUDA_INFO"
	.align	4


	//----- nvinfo : EIATTR_REGCOUNT
	.align		4
        /*0000*/ 	.byte	0x04, 0x2f
        /*0002*/ 	.short	(.L_5 - .L_4)
	.align		4
.L_4:
        /*0004*/ 	.word	index@(_Z22create_leveled_bitmapsPclPlS_S0_lli)
        /*0008*/ 	.word	0x0000001e


	//----- nvinfo : EIATTR_FRAME_SIZE
	.align		4
.L_5:
        /*000c*/ 	.byte	0x04, 0x11
        /*000e*/ 	.short	(.L_7 - .L_6)
	.align		4
.L_6:
        /*0010*/ 	.word	index@($__internal_0_$__cuda_sm20_div_s64)
        /*0014*/ 	.word	0x00000000


	//----- nvinfo : EIATTR_FRAME_SIZE
	.align		4
.L_7:
        /*0018*/ 	.byte	0x04, 0x11
        /*001a*/ 	.short	(.L_9 - .L_8)
	.align		4
.L_8:
        /*001c*/ 	.word	index@(_Z22create_leveled_bitmapsPclPlS_S0_lli)
        /*0020*/ 	.word	0x00000000


	//----- nvinfo : EIATTR_MIN_STACK_SIZE
	.align		4
.L_9:
        /*0024*/ 	.byte	0x04, 0x12
        /*0026*/ 	.short	(.L_11 - .L_10)
	.align		4
.L_10:
        /*0028*/ 	.word	index@(_Z22create_leveled_bitmapsPclPlS_S0_lli)
        /*002c*/ 	.word	0x00000000
.L_11:


//--------------------- .nv.compat                --------------------------
	.section	.nv.compat,"",@"SHT_CUDA_COMPAT_INFO"
	.align	4
        /*0000*/ 	.byte	0x02, 0x09, 0x00, 0x00, 0x02, 0x02, 0x01, 0x00, 0x02, 0x05, 0x05, 0x00, 0x03, 0x07, 0x01, 0x01
        /*0010*/ 	.byte	0x02, 0x03, 0x00, 0x00, 0x02, 0x06, 0x01, 0x00, 0x04, 0x0b, 0x08, 0x00, 0x09, 0x00, 0x00, 0x00
        /*0020*/ 	.byte	0x00, 0x00, 0x00, 0x00


//--------------------- .nv.info._Z22create_leveled_bitmapsPclPlS_S0_lli --------------------------
	.section	.nv.info._Z22create_leveled_bitmapsPclPlS_S0_lli,"",@"SHT_CUDA_INFO"
	.sectionflags	@""
	.align	4


	//----- nvinfo : EIATTR_CUDA_API_VERSION
	.align		4
        /*0000*/ 	.byte	0x04, 0x37
        /*0002*/ 	.short	(.L_13 - .L_12)
.L_12:
        /*0004*/ 	.word	0x00000082


	//----- nvinfo : EIATTR_KPARAM_INFO
	.align		4
.L_13:
        /*0008*/ 	.byte	0x04, 0x17
        /*000a*/ 	.short	(.L_15 - .L_14)
.L_14:
        /*000c*/ 	.word	0x00000000
        /*0010*/ 	.short	0x0007
        /*0012*/ 	.short	0x0038
        /*0014*/ 	.byte	0x00, 0xf0, 0x11, 0x00


	//----- nvinfo : EIATTR_KPARAM_INFO
	.align		4
.L_15:
        /*0018*/ 	.byte	0x04, 0x17
        /*001a*/ 	.short	(.L_17 - .L_16)
.L_16:
        /*001c*/ 	.word	0x00000000
        /*0020*/ 	.short	0x0006
        /*0022*/ 	.short	0x0030
        /*0024*/ 	.byte	0x00, 0xf0, 0x21, 0x00


	//----- nvinfo : EIATTR_KPARAM_INFO
	.align		4
.L_17:
        /*0028*/ 	.byte	0x04, 0x17
        /*002a*/ 	.short	(.L_19 - .L_18)
.L_18:
        /*002c*/ 	.word	0x00000000
        /*0030*/ 	.short	0x0005
        /*0032*/ 	.short	0x0028
        /*0034*/ 	.byte	0x00, 0xf0, 0x21, 0x00


	//----- nvinfo : EIATTR_KPARAM_INFO
	.align		4
.L_19:
        /*0038*/ 	.byte	0x04, 0x17
        /*003a*/ 	.short	(.L_21 - .L_20)
.L_20:
        /*003c*/ 	.word	0x00000000
        /*0040*/ 	.short	0x0004
        /*0042*/ 	.short	0x0020
        /*0044*/ 	.byte	0x00, 0xf5, 0x21, 0x00


	//----- nvinfo : EIATTR_KPARAM_INFO
	.align		4
.L_21:
        /*0048*/ 	.byte	0x04, 0x17
        /*004a*/ 	.short	(.L_23 - .L_22)
.L_22:
        /*004c*/ 	.word	0x00000000
        /*0050*/ 	.short	0x0003
        /*0052*/ 	.short	0x0018
        /*0054*/ 	.byte	0x00, 0xf5, 0x21, 0x00


	//----- nvinfo : EIATTR_KPARAM_INFO
	.align		4
.L_23:
        /*0058*/ 	.byte	0x04, 0x17
        /*005a*/ 	.short	(.L_25 - .L_24)
.L_24:
        /*005c*/ 	.word	0x00000000
        /*0060*/ 	.short	0x0002
        /*0062*/ 	.short	0x0010
        /*0064*/ 	.byte	0x00, 0xf5, 0x21, 0x00


	//----- nvinfo : EIATTR_KPARAM_INFO
	.align		4
.L_25:
        /*0068*/ 	.byte	0x04, 0x17
        /*006a*/ 	.short	(.L_27 - .L_26)
.L_26:
        /*006c*/ 	.word	0x00000000
        /*0070*/ 	.short	0x0001
        /*0072*/ 	.short	0x0008
        /*0074*/ 	.byte	0x00, 0xf0, 0x21, 0x00


	//----- nvinfo : EIATTR_KPARAM_INFO
	.align		4
.L_27:
        /*0078*/ 	.byte	0x04, 0x17
        /*007a*/ 	.short	(.L_29 - .L_28)
.L_28:
        /*007c*/ 	.word	0x00000000
        /*0080*/ 	.short	0x0000
        /*0082*/ 	.short	0x0000
        /*0084*/ 	.byte	0x00, 0xf5, 0x21, 0x00


	//----- nvinfo : EIATTR_SPARSE_MMA_MASK
	.align		4
.L_29:
        /*0088*/ 	.byte	0x03, 0x50
        /*008a*/ 	.short	0x0000


	//----- nvinfo : EIATTR_MAXREG_COUNT
	.align		4
        /*008c*/ 	.byte	0x03, 0x1b
        /*008e*/ 	.short	0x00ff


	//----- nvinfo : EIATTR_EXTERNS
	.align		4
        /*0090*/ 	.byte	0x04, 0x0f
        /*0092*/ 	.short	(.L_31 - .L_30)


	//   ....[0]....
	.align		4
.L_30:
        /*0094*/ 	.word	index@(__assertfail)


	//----- nvinfo : EIATTR_MERCURY_ISA_VERSION
	.align		4
.L_31:
        /*0098*/ 	.byte	0x03, 0x5f
        /*009a*/ 	.short	0x0101


	//----- nvinfo : EIATTR_VRC_CTA_INIT_COUNT
	.align		4
        /*009c*/ 	.byte	0x02, 0x4a
	.zero		1
	.zero		1


	//----- nvinfo : EIATTR_SYSCALL_OFFSETS
	.align		4
        /*00a0*/ 	.byte	0x04, 0x46
        /*00a2*/ 	.short	(.L_33 - .L_32)


	//   ....[0]....
.L_32:
        /*00a4*/ 	.word	0x00000180


	//   ....[1]....
        /*00a8*/ 	.word	0x00000710


	//----- nvinfo : EIATTR_EXIT_INSTR_OFFSETS
	.align		4
.L_33:
        /*00ac*/ 	.byte	0x04, 0x1c
        /*00ae*/ 	.short	(.L_35 - .L_34)


	//   ....[0]....
.L_34:
        /*00b0*/ 	.word	0x00000550


	//   ....[1]....
        /*00b4*/ 	.word	0x00000e20


	//----- nvinfo : EIATTR_CRS_STACK_SIZE
	.align		4
.L_35:
        /*00b8*/ 	.byte	0x04, 0x1e
        /*00ba*/ 	.short	(.L_37 - .L_36)
.L_36:
        /*00bc*/ 	.word	0x00000000


	//----- nvinfo : EIATTR_CBANK_PARAM_SIZE
	.align		4
.L_37:
        /*00c0*/ 	.byte	0x03, 0x19
        /*00c2*/ 	.short	0x003c


	//----- nvinfo : EIATTR_PARAM_CBANK
	.align		4
        /*00c4*/ 	.byte	0x04, 0x0a
        /*00c6*/ 	.short	(.L_39 - .L_38)
	.align		4
.L_38:
        /*00c8*/ 	.word	index@(.nv.constant0._Z22create_leveled_bitmapsPclPlS_S0_lli)
        /*00cc*/ 	.short	0x0380
        /*00ce*/ 	.short	0x003c


	//----- nvinfo : EIATTR_SW_WAR
	.align		4
.L_39:
        /*00d0*/ 	.byte	0x04, 0x36
        /*00d2*/ 	.short	(.L_41 - .L_40)
.L_40:
        /*00d4*/ 	.word	0x00000008
.L_41:


//--------------------- .nv.callgraph             --------------------------
	.section	.nv.callgraph,"",@"SHT_CUDA_CALLGRAPH"
	.align	4
	.sectionentsize	8
	.align		4
        /*0000*/ 	.word	0x00000000
	.align		4
        /*0004*/ 	.word	0xffffffff
	.align		4
        /*0008*/ 	.word	index@(_Z22create_leveled_bitmapsPclPlS_S0_lli)
	.align		4
        /*000c*/ 	.word	index@(__assertfail)
	.align		4
        /*0010*/ 	.word	0x00000000
	.align		4
        /*0014*/ 	.word	0xfffffffe
	.align		4
        /*0018*/ 	.word	0x00000000
	.align		4
        /*001c*/ 	.word	0xfffffffd
	.align		4
        /*0020*/ 	.word	0x00000000
	.align		4
        /*0024*/ 	.word	0xfffffffc


//--------------------- .nv.constant4             --------------------------
	.section	.nv.constant4,"a",@progbits
	.align	8
	.align		8
.nv.constant4:
        /*0000*/ 	.dword	__assertfail
	.align		8
        /*0008*/ 	.dword	__unnamed_1
	.align		8
        /*0010*/ 	.dword	$str
	.align		8
        /*0018*/ 	.dword	$str$1
	.align		8
        /*0020*/ 	.dword	$str$2


//--------------------- .text._Z22create_leveled_bitmapsPclPlS_S0_lli --------------------------
	.section	.text._Z22create_leveled_bitmapsPclPlS_S0_lli,"ax",@progbits
	.align	128
        .global         _Z22create_leveled_bitmapsPclPlS_S0_lli
        .type           _Z22create_leveled_bitmapsPclPlS_S0_lli,@function
        .size           _Z22create_leveled_bitmapsPclPlS_S0_lli,(.L_x_14 - _Z22create_leveled_bitmapsPclPlS_S0_lli)
        .other          _Z22create_leveled_bitmapsPclPlS_S0_lli,@"STO_CUDA_ENTRY STV_DEFAULT"
_Z22create_leveled_bitmapsPclPlS_S0_lli:
.text._Z22create_leveled_bitmapsPclPlS_S0_lli:
[----:B------:R-:W0:Y:S01]  /*0000*/  LDC R1, c[0x0][0x37c] ;  /* 0x0000df00ff017b82 */ /* 0x000e220000000800 */
[----:B------:R-:W1:Y:S01]  /*0010*/  LDCU UR4, c[0x0][0x3b8] ;  /* 0x00007700ff0477ac */ /* 0x000e620008000800 */
[----:B------:R-:W2:Y:S01]  /*0020*/  LDCU UR44, c[0x0][0x3b8] ;  /* 0x00007700ff2c77ac */ /* 0x000ea20008000800 */
[----:B------:R-:W3:Y:S01]  /*0030*/  LDCU.64 UR36, c[0x0][0x3b0] ;  /* 0x00007600ff2477ac */ /* 0x000ee20008000a00 */
[----:B------:R-:W4:Y:S01]  /*0040*/  LDCU.64 UR38, c[0x0][0x3a0] ;  /* 0x00007400ff2677ac */ /* 0x000f220008000a00 */
[----:B------:R-:W0:Y:S01]  /*0050*/  LDCU.64 UR40, c[0x0][0x390] ;  /* 0x00007200ff2877ac */ /* 0x000e220008000a00 */
[----:B-1----:R-:W-:Y:S01]  /*0060*/  UISETP.GE.AND UP0, UPT, UR4, 0x17, UPT ;  /* 0x000000170400788c */ /* 0x002fe2000bf06270 */
[----:B------:R-:W1:Y:S08]  /*0070*/  LDCU.64 UR42, c[0x0][0x380] ;  /* 0x00007000ff2a77ac */ /* 0x000e700008000a00 */
[----:B--234-:R-:W-:Y:S05]  /*0080*/  BRA.U !UP0, `(.L_x_0) ;  /* 0x0000000108407547 */ /* 0x01cfea000b800000 */
[----:B------:R-:W-:Y:S01]  /*0090*/  MOV R0, 0x0 ;  /* 0x0000000000007802 */ /* 0x000fe20000000f00 */
[----:B------:R-:W2:Y:S01]  /*00a0*/  LDCU.64 UR4, c[0x4][0x10] ;  /* 0x01000200ff0477ac */ /* 0x000ea20008000a00 */
[----:B------:R-:W-:Y:S02]  /*00b0*/  IMAD.MOV.U32 R8, RZ, RZ, 0x4 ;  /* 0x00000004ff087424 */ /* 0x000fe400078e00ff */
[----:B------:R3:W4:Y:S01]  /*00c0*/  LDC.64 R2, c[0x4][R0] ;  /* 0x0100000000027b82 */ /* 0x0007220000000a00 */
[----:B------:R-:W5:Y:S01]  /*00d0*/  LDCU.64 UR6, c[0x4][0x18] ;  /* 0x01000300ff0677ac */ /* 0x000f620008000a00 */
[----:B------:R-:W-:Y:S02]  /*00e0*/  IMAD.MOV.U32 R12, RZ, RZ, 0x1 ;  /* 0x00000001ff0c7424 */ /* 0x000fe400078e00ff */
[----:B------:R-:W-:Y:S01]  /*00f0*/  IMAD.MOV.U32 R13, RZ, RZ, RZ ;  /* 0x000000ffff0d7224 */ /* 0x000fe200078e00ff */
[----:B------:R-:W1:Y:S01]  /*0100*/  LDCU.64 UR8, c[0x4][0x8] ;  /* 0x01000100ff0877ac */ /* 0x000e620008000a00 */
[----:B--2---:R-:W-:-:S02]  /*0110*/  IMAD.U32 R4, RZ, RZ, UR4 ;  /* 0x00000004ff047e24 */ /* 0x004fc4000f8e00ff */
[----:B------:R-:W-:Y:S02]  /*0120*/  IMAD.U32 R5, RZ, RZ, UR5 ;  /* 0x00000005ff057e24 */ /* 0x000fe4000f8e00ff */
[----:B-----5:R-:W-:Y:S02]  /*0130*/  IMAD.U32 R6, RZ, RZ, UR6 ;  /* 0x00000006ff067e24 */ /* 0x020fe4000f8e00ff */
[----:B------:R-:W-:Y:S02]  /*0140*/  IMAD.U32 R7, RZ, RZ, UR7 ;  /* 0x00000007ff077e24 */ /* 0x000fe4000f8e00ff */
[----:B-1----:R-:W-:Y:S02]  /*0150*/  IMAD.U32 R10, RZ, RZ, UR8 ;  /* 0x00000008ff0a7e24 */ /* 0x002fe4000f8e00ff */
[----:B---3--:R-:W-:-:S07]  /*0160*/  IMAD.U32 R11, RZ, RZ, UR9 ;  /* 0x00000009ff0b7e24 */ /* 0x008fce000f8e00ff */
[----:B------:R-:W-:-:S07]  /*0170*/  LEPC R20, `(.L_x_0) ;  /* 0x000000001014794e */ /* 0x000fce0000000000 */
[----:B0---4-:R-:W-:Y:S05]  /*0180*/  CALL.ABS.NOINC R2 ;  /* 0x0000000002007343 */ /* 0x011fea0003c00000 */
.L_x_0:
[----:B------:R-:W2:Y:S01]  /*0190*/  LDC R0, c[0x0][0x360] ;  /* 0x0000d800ff007b82 */ /* 0x000ea20000000800 */
[----:B------:R-:W2:Y:S07]  /*01a0*/  LDCU UR4, c[0x0][0x370] ;  /* 0x00006e00ff0477ac */ /* 0x000eae0008000800 */
[----:B------:R-:W3:Y:S01]  /*01b0*/  LDC.64 R6, c[0x0][0x388] ;  /* 0x0000e200ff067b82 */ /* 0x000ee20000000a00 */
[----:B--2---:R-:W-:-:S07]  /*01c0*/  IMAD R5, R0, UR4, RZ ;  /* 0x0000000400057c24 */ /* 0x004fce000f8e02ff */
[----:B------:R-:W2:Y:S01]  /*01d0*/  S2UR UR4, SR_CTAID.X ;  /* 0x00000000000479c3 */ /* 0x000ea20000002500 */
[----:B------:R-:W-:Y:S02]  /*01e0*/  SHF.R.S32.HI R8, RZ, 0x1f, R5 ;  /* 0x0000001fff087819 */ /* 0x000fe40000011405 */
[----:B---3--:R-:W-:-:S04]  /*01f0*/  IADD3 R4, P0, PT, R5, R6, RZ ;  /* 0x0000000605047210 */ /* 0x008fc80007f1e0ff */
[----:B------:R-:W-:-:S04]  /*0200*/  IADD3 R4, P1, PT, R4, -0x1, RZ ;  /* 0xffffffff04047810 */ /* 0x000fc80007f3e0ff */
[----:B------:R-:W-:-:S04]  /*0210*/  IADD3.X R7, PT, PT, R8, -0x1, R7, P1, P0 ;  /* 0xffffffff08077810 */ /* 0x000fc80000fe0407 */
[----:B------:R-:W-:-:S04]  /*0220*/  LOP3.LUT R2, R7, R8, RZ, 0xfc, !PT ;  /* 0x0000000807027212 */ /* 0x000fc800078efcff */
[----:B------:R-:W-:Y:S01]  /*0230*/  ISETP.NE.U32.AND P0, PT, R2, RZ, PT ;  /* 0x000000ff0200720c */ /* 0x000fe20003f05070 */
[----:B--2---:R-:W-:-:S12]  /*0240*/  IMAD R0, R0, UR4, RZ ;  /* 0x0000000400007c24 */ /* 0x004fd8000f8e02ff */
[----:B------:R-:W-:Y:S05]  /*0250*/  @P0 BRA `(.L_x_1) ;  /* 0x0000000000500947 */ /* 0x000fea0003800000 */
[----:B------:R-:W2:Y:S01]  /*0260*/  I2F.U32.RP R6, R5 ;  /* 0x0000000500067306 */ /* 0x000ea20000209000 */
[----:B------:R-:W-:Y:S01]  /*0270*/  IMAD.MOV R7, RZ, RZ, -R5 ;  /* 0x000000ffff077224 */ /* 0x000fe200078e0a05 */
[----:B------:R-:W-:-:S06]  /*0280*/  ISETP.NE.U32.AND P2, PT, R5, RZ, PT ;  /* 0x000000ff0500720c */ /* 0x000fcc0003f45070 */
[----:B--2---:R-:W2:Y:S02]  /*0290*/  MUFU.RCP R6, R6 ;  /* 0x0000000600067308 */ /* 0x004ea40000001000 */
[----:B--2---:R-:W-:-:S06]  /*02a0*/  VIADD R2, R6, 0xffffffe ;  /* 0x0ffffffe06027836 */ /* 0x004fcc0000000000 */
[----:B------:R2:W3:Y:S02]  /*02b0*/  F2I.FTZ.U32.TRUNC.NTZ R3, R2 ;  /* 0x0000000200037305 */ /* 0x0004e4000021f000 */
[----:B--2---:R-:W-:Y:S02]  /*02c0*/  IMAD.MOV.U32 R2, RZ, RZ, RZ ;  /* 0x000000ffff027224 */ /* 0x004fe400078e00ff */
[----:B---3--:R-:W-:-:S04]  /*02d0*/  IMAD R7, R7, R3, RZ ;  /* 0x0000000307077224 */ /* 0x008fc800078e02ff */
[----:B------:R-:W-:-:S06]  /*02e0*/  IMAD.HI.U32 R3, R3, R7, R2 ;  /* 0x0000000703037227 */ /* 0x000fcc00078e0002 */
[----:B------:R-:W-:-:S04]  /*02f0*/  IMAD.HI.U32 R2, R3, R4, RZ ;  /* 0x0000000403027227 */ /* 0x000fc800078e00ff */
[----:B------:R-:W-:-:S04]  /*0300*/  IMAD.MOV R3, RZ, RZ, -R2 ;  /* 0x000000ffff037224 */ /* 0x000fc800078e0a02 */
[----:B------:R-:W-:Y:S02]  /*0310*/  IMAD R4, R5, R3, R4 ;  /* 0x0000000305047224 */ /* 0x000fe400078e0204 */
[----:B------:R-:W-:-:S03]  /*0320*/  IMAD.MOV.U32 R3, RZ, RZ, RZ ;  /* 0x000000ffff037224 */ /* 0x000fc600078e00ff */
[----:B------:R-:W-:-:S13]  /*0330*/  ISETP.GE.U32.AND P0, PT, R4, R5, PT ;  /* 0x000000050400720c */ /* 0x000fda0003f06070 */
[----:B------:R-:W-:Y:S02]  /*0340*/  @P0 IMAD.IADD R4, R4, 0x1, -R5 ;  /* 0x0000000104040824 */ /* 0x000fe400078e0a05 */
[----:B------:R-:W-:-:S03]  /*0350*/  @P0 VIADD R2, R2, 0x1 ;  /* 0x0000000102020836 */ /* 0x000fc60000000000 */
[----:B------:R-:W-:-:S13]  /*0360*/  ISETP.GE.U32.AND P1, PT, R4, R5, PT ;  /* 0x000000050400720c */ /* 0x000fda0003f26070 */
[----:B------:R-:W-:Y:S01]  /*0370*/  @P1 VIADD R2, R2, 0x1 ;  /* 0x0000000102021836 */ /* 0x000fe20000000000 */
[----:B------:R-:W-:Y:S01]  /*0380*/  @!P2 LOP3.LUT R2, RZ, R5, RZ, 0x33, !PT ;  /* 0x00000005ff02a212 */ /* 0x000fe200078e33ff */
[----:B------:R-:W-:Y:S06]  /*0390*/  BRA `(.L_x_2) ;  /* 0x0000000000087947 */ /* 0x000fec0003800000 */
.L_x_1:
[----:B------:R-:W-:-:S07]  /*03a0*/  MOV R6, 0x3c0 ;  /* 0x000003c000067802 */ /* 0x000fce0000000f00 */
[----:B01----:R-:W-:Y:S05]  /*03b0*/  CALL.REL.NOINC `($__internal_0_$__cuda_sm20_div_s64) ;  /* 0x00000008009c7944 */ /* 0x003fea0003c00000 */
.L_x_2:
[----:B------:R-:W2:Y:S01]  /*03c0*/  S2R R5, SR_TID.X ;  /* 0x0000000000057919 */ /* 0x000ea20000002100 */
[----:B------:R-:W-:Y:S01]  /*03d0*/  IADD3 R2, P0, PT, R2, 0x3f, RZ ;  /* 0x0000003f02027810 */ /* 0x000fe20007f1e0ff */
[----:B------:R-:W3:Y:S04]  /*03e0*/  LDCU.64 UR6, c[0x0][0x388] ;  /* 0x00007100ff0677ac */ /* 0x000ee80008000a00 */
[----:B------:R-:W-:Y:S01]  /*03f0*/  IMAD.X R3, RZ, RZ, R3, P0 ;  /* 0x000000ffff037224 */ /* 0x000fe200000e0603 */
[----:B------:R-:W4:Y:S04]  /*0400*/  LDCU.64 UR4, c[0x0][0x398] ;  /* 0x00007300ff0477ac */ /* 0x000f280008000a00 */
[----:B------:R-:W-:-:S04]  /*0410*/  SHF.R.S32.HI R27, RZ, 0x1f, R3 ;  /* 0x0000001fff1b7819 */ /* 0x000fc80000011403 */
[----:B------:R-:W-:-:S04]  /*0420*/  LEA.HI R27, P0, R27, R2, RZ, 0x6 ;  /* 0x000000021b1b7211 */ /* 0x000fc800078130ff */
[----:B------:R-:W-:Y:S01]  /*0430*/  LOP3.LUT R27, R27, 0xffffffc0, RZ, 0xc0, !PT ;  /* 0xffffffc01b1b7812 */ /* 0x000fe200078ec0ff */
[----:B------:R-:W-:Y:S02]  /*0440*/  IMAD.X R7, RZ, RZ, R3, P0 ;  /* 0x000000ffff077224 */ /* 0x000fe400000e0603 */
[----:B--2---:R-:W-:-:S04]  /*0450*/  IMAD.IADD R0, R0, 0x1, R5 ;  /* 0x0000000100007824 */ /* 0x004fc800078e0205 */
[-C--:B------:R-:W-:Y:S01]  /*0460*/  IMAD R4, R7, R0.reuse, RZ ;  /* 0x0000000007047224 */ /* 0x080fe200078e02ff */
[----:B------:R-:W-:Y:S01]  /*0470*/  SHF.R.S32.HI R5, RZ, 0x1f, R0 ;  /* 0x0000001fff057819 */ /* 0x000fe20000011400 */
[----:B------:R-:W-:-:S04]  /*0480*/  IMAD.WIDE.U32 R2, R27, R0, RZ ;  /* 0x000000001b027225 */ /* 0x000fc800078e00ff */
[----:B------:R-:W-:Y:S01]  /*0490*/  IMAD R9, R5, R27, R4 ;  /* 0x0000001b05097224 */ /* 0x000fe200078e0204 */
[----:B------:R-:W-:-:S03]  /*04a0*/  IADD3 R27, P1, PT, R27, R2, RZ ;  /* 0x000000021b1b7210 */ /* 0x000fc60007f3e0ff */
[----:B------:R-:W-:Y:S01]  /*04b0*/  IMAD.IADD R18, R3, 0x1, R9 ;  /* 0x0000000103127824 */ /* 0x000fe200078e0209 */
[----:B---3--:R-:W-:-:S03]  /*04c0*/  ISETP.LT.U32.AND P0, PT, R27, UR6, PT ;  /* 0x000000061b007c0c */ /* 0x008fc6000bf01070 */
[----:B------:R-:W-:-:S05]  /*04d0*/  IMAD.X R4, R18, 0x1, R7, P1 ;  /* 0x0000000112047824 */ /* 0x000fca00008e0607 */
[----:B------:R-:W-:Y:S02]  /*04e0*/  ISETP.LT.AND.EX P0, PT, R4, UR7, PT, P0 ;  /* 0x0000000704007c0c */ /* 0x000fe4000bf01300 */
[----:B----4-:R-:W-:Y:S02]  /*04f0*/  IADD3 R4, P1, PT, R0, UR4, RZ ;  /* 0x0000000400047c10 */ /* 0x010fe4000ff3e0ff */
[----:B------:R-:W-:Y:S02]  /*0500*/  SEL R27, R27, UR6, P0 ;  /* 0x000000061b1b7c07 */ /* 0x000fe40008000000 */
[----:B------:R-:W-:Y:S02]  /*0510*/  IADD3.X R5, PT, PT, R5, UR5, RZ, P1, !PT ;  /* 0x0000000505057c10 */ /* 0x000fe40008ffe4ff */
[----:B------:R-:W-:Y:S02]  /*0520*/  ISETP.GE.U32.AND P0, PT, R2, R27, PT ;  /* 0x0000001b0200720c */ /* 0x000fe40003f06070 */
[----:B------:R-:W-:-:S04]  /*0530*/  SHF.R.S32.HI R23, RZ, 0x1f, R27 ;  /* 0x0000001fff177819 */ /* 0x000fc8000001141b */
[----:B------:R-:W-:-:S13]  /*0540*/  ISETP.GE.AND.EX P0, PT, R18, R23, PT, P0 ;  /* 0x000000171200720c */ /* 0x000fda0003f06300 */
[----:B01----:R-:W-:Y:S05]  /*0550*/  @P0 EXIT ;  /* 0x000000000000094d */ /* 0x003fea0003800000 */
[----:B------:R-:W0:Y:S02]  /*0560*/  LDC.64 R16, c[0x0][0x358] ;  /* 0x0000d600ff107b82 */ /* 0x000e240000000a00 */
[----:B0-----:R-:W-:Y:S02]  /*0570*/  R2UR UR4, R16 ;  /* 0x00000000100472ca */ /* 0x001fe400000e0000 */
[----:B------:R-:W-:-:S13]  /*0580*/  R2UR UR5, R17 ;  /* 0x00000000110572ca */ /* 0x000fda00000e0000 */
[----:B------:R0:W5:Y:S01]  /*0590*/  LDG.E.U8 R19, desc[UR4][R4.64] ;  /* 0x0000000404137981 */ /* 0x000162000c1e1100 */
[----:B------:R-:W-:Y:S01]  /*05a0*/  IMAD.MOV.U32 R22, RZ, RZ, R2 ;  /* 0x000000ffff167224 */ /* 0x000fe200078e0002 */
[----:B------:R-:W-:-:S07]  /*05b0*/  CS2R R24, SRZ ;  /* 0x0000000000187805 */ /* 0x000fce000001ff00 */
.L_x_12:
[C---:B-----5:R-:W-:Y:S01]  /*05c0*/  PRMT R0, R19.reuse, 0x8880, RZ ;  /* 0x0000888013007816 */ /* 0x060fe200000000ff */
[----:B------:R-:W-:Y:S01]  /*05d0*/  BSSY.RECONVERGENT B6, `(.L_x_3) ;  /* 0x0000015000067945 */ /* 0x000fe20003800200 */
[----:B012---:R-:W-:Y:S02]  /*05e0*/  PRMT R2, R19, 0x8880, RZ ;  /* 0x0000888013027816 */ /* 0x007fe400000000ff */
[----:B------:R-:W-:Y:S02]  /*05f0*/  ISETP.GT.AND P0, PT, R0, -0x2, PT ;  /* 0xfffffffe0000780c */ /* 0x000fe40003f04270 */
[----:B------:R-:W-:-:S11]  /*0600*/  PRMT R2, R2, 0x7710, RZ ;  /* 0x0000771002027816 */ /* 0x000fd600000000ff */
[----:B------:R-:W-:Y:S05]  /*0610*/  @P0 BRA `(.L_x_4) ;  /* 0x0000000000400947 */ /* 0x000fea0003800000 */
[----:B------:R-:W-:Y:S01]  /*0620*/  MOV R14, 0x0 ;  /* 0x00000000000e7802 */ /* 0x000fe20000000f00 */
[----:B------:R-:W0:Y:S01]  /*0630*/  LDCU.64 UR4, c[0x4][0x20] ;  /* 0x01000400ff0477ac */ /* 0x000e220008000a00 */
[----:B------:R-:W-:Y:S02]  /*0640*/  IMAD.MOV.U32 R8, RZ, RZ, 0x1b ;  /* 0x0000001bff087424 */ /* 0x000fe400078e00ff */
[----:B------:R-:W-:Y:S01]  /*0650*/  IMAD.MOV.U32 R12, RZ, RZ, 0x1 ;  /* 0x00000001ff0c7424 */ /* 0x000fe200078e00ff */
[----:B------:R-:W1:Y:S01]  /*0660*/  LDCU.64 UR6, c[0x4][0x18] ;  /* 0x01000300ff0677ac */ /* 0x000e620008000a00 */
[----:B------:R-:W2:Y:S01]  /*0670*/  LDC.64 R14, c[0x4][R14] ;  /* 0x010000000e0e7b82 */ /* 0x000ea20000000a00 */
[----:B------:R-:W-:Y:S01]  /*0680*/  IMAD.MOV.U32 R13, RZ, RZ, RZ ;  /* 0x000000ffff0d7224 */ /* 0x000fe200078e00ff */
[----:B------:R-:W3:Y:S01]  /*0690*/  LDCU.64 UR8, c[0x4][0x8] ;  /* 0x01000100ff0877ac */ /* 0x000ee20008000a00 */
[----:B0-----:R-:W-:Y:S02]  /*06a0*/  IMAD.U32 R4, RZ, RZ, UR4 ;  /* 0x00000004ff047e24 */ /* 0x001fe4000f8e00ff */
[----:B------:R-:W-:-:S02]  /*06b0*/  IMAD.U32 R5, RZ, RZ, UR5 ;  /* 0x00000005ff057e24 */ /* 0x000fc4000f8e00ff */
[----:B-1----:R-:W-:Y:S02]  /*06c0*/  IMAD.U32 R6, RZ, RZ, UR6 ;  /* 0x00000006ff067e24 */ /* 0x002fe4000f8e00ff */
[----:B------:R-:W-:Y:S02]  /*06d0*/  IMAD.U32 R7, RZ, RZ, UR7 ;  /* 0x00000007ff077e24 */ /* 0x000fe4000f8e00ff */
[----:B---3--:R-:W-:Y:S02]  /*06e0*/  IMAD.U32 R10, RZ, RZ, UR8 ;  /* 0x00000008ff0a7e24 */ /* 0x008fe4000f8e00ff */
[----:B------:R-:W-:-:S07]  /*06f0*/  IMAD.U32 R11, RZ, RZ, UR9 ;  /* 0x00000009ff0b7e24 */ /* 0x000fce000f8e00ff */
[----:B------:R-:W-:-:S07]  /*0700*/  LEPC R20, `(.L_x_4) ;  /* 0x000000001014794e */ /* 0x000fce0000000000 */
[----:B--2---:R-:W-:Y:S05]  /*0710*/  CALL.ABS.NOINC R14 ;  /* 0x000000000e007343 */ /* 0x004fea0003c00000 */
.L_x_4:
[----:B------:R-:W-:Y:S05]  /*0720*/  BSYNC.RECONVERGENT B6 ;  /* 0x0000000000067941 */ /* 0x000fea0003800200 */
.L_x_3:
[----:B------:R-:W-:Y:S01]  /*0730*/  SHF.R.S32.HI R3, RZ, 0x1f, R18 ;  /* 0x0000001fff037819 */ /* 0x000fe20000011412 */
[----:B------:R-:W-:Y:S03]  /*0740*/  BSSY.RECONVERGENT B0, `(.L_x_5) ;  /* 0x0000013000007945 */ /* 0x000fe60003800200 */
[----:B0-----:R-:W-:-:S04]  /*0750*/  LEA.HI R4, P0, R3, R22, RZ, 0x6 ;  /* 0x0000001603047211 */ /* 0x001fc800078130ff */
[----:B------:R-:W-:Y:S01]  /*0760*/  LOP3.LUT R3, R4, 0xffffffc0, RZ, 0xc0, !PT ;  /* 0xffffffc004037812 */ /* 0x000fe200078ec0ff */
[----:B------:R-:W-:-:S03]  /*0770*/  IMAD.X R5, RZ, RZ, R18, P0 ;  /* 0x000000ffff057224 */ /* 0x000fc600000e0612 */
[----:B------:R-:W-:Y:S01]  /*0780*/  IADD3 R6, P1, PT, R22, -R3, RZ ;  /* 0x8000000316067210 */ /* 0x000fe20007f3e0ff */
[----:B------:R-:W-:-:S03]  /*0790*/  IMAD.MOV.U32 R3, RZ, RZ, 0x1 ;  /* 0x00000001ff037424 */ /* 0x000fc600078e00ff */
[----:B------:R-:W-:Y:S01]  /*07a0*/  ISETP.NE.U32.AND P0, PT, R6, RZ, PT ;  /* 0x000000ff0600720c */ /* 0x000fe20003f05070 */
[----:B------:R-:W-:-:S05]  /*07b0*/  IMAD.X R0, R18, 0x1, ~R5, P1 ;  /* 0x0000000112007824 */ /* 0x000fca00008e0e05 */
[----:B------:R-:W-:Y:S02]  /*07c0*/  ISETP.NE.AND.EX P0, PT, R0, RZ, PT, P0 ;  /* 0x000000ff0000720c */ /* 0x000fe40003f05300 */
[CC--:B------:R-:W-:Y:S02]  /*07d0*/  SHF.L.U64.HI R0, R3.reuse, R6.reuse, RZ ;  /* 0x0000000603007219 */ /* 0x0c0fe400000102ff */
[----:B------:R-:W-:-:S09]  /*07e0*/  SHF.L.U32 R3, R3, R6, RZ ;  /* 0x0000000603037219 */ /* 0x000fd200000006ff */
[----:B------:R-:W-:Y:S05]  /*07f0*/  @P0 BRA `(.L_x_6) ;  /* 0x00000000001c0947 */ /* 0x000fea0003800000 */
[--C-:B------:R-:W-:Y:S02]  /*0800*/  SHF.R.S64 R6, R4, 0x6, R5.reuse ;  /* 0x0000000604067819 */ /* 0x100fe40000001005 */
[----:B------:R-:W-:Y:S02]  /*0810*/  R2UR UR4, R16 ;  /* 0x00000000100472ca */ /* 0x000fe400000e0000 */
[----:B------:R-:W-:Y:S02]  /*0820*/  R2UR UR5, R17 ;  /* 0x00000000110572ca */ /* 0x000fe400000e0000 */
[----:B------:R-:W-:Y:S02]  /*0830*/  SHF.R.S32.HI R7, RZ, 0x6, R5 ;  /* 0x00000006ff077819 */ /* 0x000fe40000011405 */
[----:B------:R-:W-:-:S04]  /*0840*/  LEA R24, P0, R6, UR40, 0x3 ;  /* 0x0000002806187c11 */ /* 0x000fc8000f8018ff */
[----:B------:R-:W-:-:S06]  /*0850*/  LEA.HI.X R25, R6, UR41, R7, 0x3, P0 ;  /* 0x0000002906197c11 */ /* 0x000fcc00080f1c07 */
[----:B------:R-:W5:Y:S03]  /*0860*/  LDG.E.64 R24, desc[UR4][R24.64] ;  /* 0x0000000418187981 */ /* 0x000f66000c1e1b00 */
.L_x_6:
[----:B------:R-:W-:Y:S05]  /*0870*/  BSYNC.RECONVERGENT B0 ;  /* 0x0000000000007941 */ /* 0x000fea0003800200 */
.L_x_5:
[----:B-----5:R-:W-:Y:S01]  /*0880*/  LOP3.LUT P0, RZ, R24, R3, RZ, 0xc0, !PT ;  /* 0x0000000318ff7212 */ /* 0x020fe2000780c0ff */
[----:B------:R-:W-:Y:S03]  /*0890*/  BSSY.RECONVERGENT B0, `(.L_x_7) ;  /* 0x0000053000007945 */ /* 0x000fe60003800200 */
[----:B------:R-:W-:-:S13]  /*08a0*/  LOP3.LUT P0, RZ, R25, R0, RZ, 0xc0, P0 ;  /* 0x0000000019ff7212 */ /* 0x000fda000000c0ff */
[----:B------:R-:W-:Y:S05]  /*08b0*/  @P0 BRA `(.L_x_8) ;  /* 0x0000000400400947 */ /* 0x000fea0003800000 */
[----:B------:R-:W-:Y:S02]  /*08c0*/  R2UR UR4, R16 ;  /* 0x00000000100472ca */ /* 0x000fe400000e0000 */
[----:B------:R-:W-:Y:S02]  /*08d0*/  R2UR UR5, R17 ;  /* 0x00000000110572ca */ /* 0x000fe400000e0000 */
[----:B------:R-:W-:-:S04]  /*08e0*/  IADD3 R6, P0, PT, R22, UR42, RZ ;  /* 0x0000002a16067c10 */ /* 0x000fc8000ff1e0ff */
[----:B------:R-:W-:-:S07]  /*08f0*/  IADD3.X R7, PT, PT, R18, UR43, RZ, P0, !PT ;  /* 0x0000002b12077c10 */ /* 0x000fce00087fe4ff */
[----:B------:R-:W2:Y:S02]  /*0900*/  LDG.E.U8 R7, desc[UR4][R6.64] ;  /* 0x0000000406077981 */ /* 0x000ea4000c1e1100 */
[----:B--2---:R-:W-:-:S04]  /*0910*/  LOP3.LUT R8, R7, 0xdf, RZ, 0xc0, !PT ;  /* 0x000000df07087812 */ /* 0x004fc800078ec0ff */
[----:B------:R-:W-:-:S13]  /*0920*/  ISETP.NE.AND P0, PT, R8, 0x5d, PT ;  /* 0x0000005d0800780c */ /* 0x000fda0003f05270 */
[----:B------:R-:W-:Y:S05]  /*0930*/  @!P0 BRA `(.L_x_9) ;  /* 0x0000000000c48947 */ /* 0x000fea0003800000 */
[----:B------:R-:W-:-:S13]  /*0940*/  ISETP.NE.AND P0, PT, R8, 0x5b, PT ;  /* 0x0000005b0800780c */ /* 0x000fda0003f05270 */
[----:B------:R-:W-:Y:S05]  /*0950*/  @P0 BRA `(.L_x_10) ;  /* 0x00000000005c0947 */ /* 0x000fea0003800000 */
[----:B------:R-:W-:-:S05]  /*0960*/  VIADD R19, R19, 0x1 ;  /* 0x0000000113137836 */ /* 0x000fca0000000000 */
[----:B------:R-:W-:-:S04]  /*0970*/  LOP3.LUT R2, R19, 0xffff, RZ, 0xc0, !PT ;  /* 0x0000ffff13027812 */ /* 0x000fc800078ec0ff */
[----:B------:R-:W-:-:S04]  /*0980*/  PRMT R2, R2, 0x8880, RZ ;  /* 0x0000888002027816 */ /* 0x000fc800000000ff */
[----:B------:R-:W-:-:S13]  /*0990*/  ISETP.GE.AND P0, PT, R2, UR44, PT ;  /* 0x0000002c02007c0c */ /* 0x000fda000bf06270 */
[----:B------:R-:W-:Y:S05]  /*09a0*/  @P0 BRA `(.L_x_8) ;  /* 0x0000000400040947 */ /* 0x000fea0003800000 */
[----:B------:R-:W-:Y:S02]  /*09b0*/  LOP3.LUT R2, R19, 0xffff, RZ, 0xc0, !PT ;  /* 0x0000ffff13027812 */ /* 0x000fe400078ec0ff */
[--C-:B------:R-:W-:Y:S02]  /*09c0*/  SHF.R.S64 R4, R4, 0x6, R5.reuse ;  /* 0x0000000604047819 */ /* 0x100fe40000001005 */
[----:B------:R-:W-:Y:S02]  /*09d0*/  PRMT R7, R2, 0x8880, RZ ;  /* 0x0000888002077816 */ /* 0x000fe400000000ff */
[----:B------:R-:W-:Y:S02]  /*09e0*/  SHF.R.S32.HI R5, RZ, 0x6, R5 ;  /* 0x00000006ff057819 */ /* 0x000fe40000011405 */
[----:B------:R-:W-:Y:S02]  /*09f0*/  SHF.R.S32.HI R2, RZ, 0x1f, R7 ;  /* 0x0000001fff027819 */ /* 0x000fe40000011407 */
[----:B------:R-:W-:Y:S01]  /*0a00*/  R2UR UR4, R16 ;  /* 0x00000000100472ca */ /* 0x000fe200000e0000 */
[----:B------:R-:W-:Y:S01]  /*0a10*/  IMAD.WIDE.U32 R4, R7, UR36, R4 ;  /* 0x0000002407047c25 */ /* 0x000fe2000f8e0004 */
[----:B------:R-:W-:-:S03]  /*0a20*/  R2UR UR5, R17 ;  /* 0x00000000110572ca */ /* 0x000fc600000e0000 */
[----:B------:R-:W-:Y:S01]  /*0a30*/  IMAD R2, R2, UR36, RZ ;  /* 0x0000002402027c24 */ /* 0x000fe2000f8e02ff */
[----:B------:R-:W-:-:S03]  /*0a40*/  LEA R6, P0, R4, UR38, 0x3 ;  /* 0x0000002604067c11 */ /* 0x000fc6000f8018ff */
[----:B------:R-:W-:-:S04]  /*0a50*/  IMAD R7, R7, UR37, R2 ;  /* 0x0000002507077c24 */ /* 0x000fc8000f8e0202 */
[----:B------:R-:W-:-:S05]  /*0a60*/  IMAD.IADD R5, R5, 0x1, R7 ;  /* 0x0000000105057824 */ /* 0x000fca00078e0207 */
[----:B------:R-:W-:-:S05]  /*0a70*/  LEA.HI.X R7, R4, UR39, R5, 0x3, P0 ;  /* 0x0000002704077c11 */ /* 0x000fca00080f1c05 */
[----:B------:R-:W2:Y:S02]  /*0a80*/  LDG.E.64 R4, desc[UR4][R6.64] ;  /* 0x0000000406047981 */ /* 0x000ea4000c1e1b00 */
[----:B--2---:R-:W-:Y:S02]  /*0a90*/  LOP3.LUT R2, R4, R3, RZ, 0xfc, !PT ;  /* 0x0000000304027212 */ /* 0x004fe400078efcff */
[----:B------:R-:W-:-:S05]  /*0aa0*/  LOP3.LUT R3, R5, R0, RZ, 0xfc, !PT ;  /* 0x0000000005037212 */ /* 0x000fca00078efcff */
[----:B------:R2:W-:Y:S01]  /*0ab0*/  STG.E.64 desc[UR4][R6.64], R2 ;  /* 0x0000000206007986 */ /* 0x0005e2000c101b04 */
[----:B------:R-:W-:Y:S05]  /*0ac0*/  BRA `(.L_x_8) ;  /* 0x0000000000bc7947 */ /* 0x000fea0003800000 */
.L_x_10:
[----:B------:R-:W-:Y:S02]  /*0ad0*/  LOP3.LUT R8, R19, 0xffff, RZ, 0xc0, !PT ;  /* 0x0000ffff13087812 */ /* 0x000fe400078ec0ff */
[----:B------:R-:W-:Y:S02]  /*0ae0*/  PRMT R6, R2, 0x9910, RZ ;  /* 0x0000991002067816 */ /* 0x000fe400000000ff */
[----:B------:R-:W-:Y:S02]  /*0af0*/  PRMT R9, R8, 0x8880, RZ ;  /* 0x0000888008097816 */ /* 0x000fe400000000ff */
[----:B------:R-:W-:-:S03]  /*0b00*/  ISETP.NE.AND P0, PT, R7, 0x2c, PT ;  /* 0x0000002c0700780c */ /* 0x000fc60003f05270 */
[----:B------:R-:W-:Y:S01]  /*0b10*/  IMAD.MOV.U32 R2, RZ, RZ, R9 ;  /* 0x000000ffff027224 */ /* 0x000fe200078e0009 */
[----:B------:R-:W-:-:S04]  /*0b20*/  ISETP.EQ.OR P0, PT, R7, 0x3a, !P0 ;  /* 0x0000003a0700780c */ /* 0x000fc80004702670 */
[----:B------:R-:W-:-:S04]  /*0b30*/  ISETP.GE.AND P1, PT, R2, UR44, PT ;  /* 0x0000002c02007c0c */ /* 0x000fc8000bf26270 */
[----:B------:R-:W-:-:S04]  /*0b40*/  ISETP.GT.AND P1, PT, R6, -0x1, !P1 ;  /* 0xffffffff0600780c */ /* 0x000fc80004f24270 */
[----:B------:R-:W-:-:S13]  /*0b50*/  PLOP3.LUT P0, PT, P0, P1, PT, 0x80, 0x8 ;  /* 0x000000000008781c */ /* 0x000fda0000703070 */
[----:B------:R-:W-:Y:S05]  /*0b60*/  @!P0 BRA `(.L_x_8) ;  /* 0x0000000000948947 */ /* 0x000fea0003800000 */
[--C-:B------:R-:W-:Y:S02]  /*0b70*/  SHF.R.S64 R6, R4, 0x6, R5.reuse ;  /* 0x0000000604067819 */ /* 0x100fe40000001005 */
[----:B------:R-:W-:Y:S02]  /*0b80*/  SHF.R.S32.HI R7, RZ, 0x6, R5 ;  /* 0x00000006ff077819 */ /* 0x000fe40000011405 */
[----:B------:R-:W-:Y:S02]  /*0b90*/  LOP3.LUT R5, R8, 0xff, RZ, 0xc0, !PT ;  /* 0x000000ff08057812 */ /* 0x000fe400078ec0ff */
[----:B------:R-:W-:Y:S02]  /*0ba0*/  R2UR UR4, R16 ;  /* 0x00000000100472ca */ /* 0x000fe400000e0000 */
[----:B------:R-:W-:Y:S01]  /*0bb0*/  R2UR UR5, R17 ;  /* 0x00000000110572ca */ /* 0x000fe200000e0000 */
[----:B------:R-:W-:-:S04]  /*0bc0*/  IMAD.WIDE.U32 R6, R5, UR36, R6 ;  /* 0x0000002405067c25 */ /* 0x000fc8000f8e0006 */
[----:B------:R-:W-:Y:S01]  /*0bd0*/  IMAD R5, R5, UR37, R7 ;  /* 0x0000002505057c24 */ /* 0x000fe2000f8e0207 */
[----:B------:R-:W-:-:S04]  /*0be0*/  LEA R4, P0, R6, UR38, 0x3 ;  /* 0x0000002606047c11 */ /* 0x000fc8000f8018ff */
[----:B------:R-:W-:-:S05]  /*0bf0*/  LEA.HI.X R5, R6, UR39, R5, 0x3, P0 ;  /* 0x0000002706057c11 */ /* 0x000fca00080f1c05 */
[----:B------:R-:W2:Y:S02]  /*0c00*/  LDG.E.64 R6, desc[UR4][R4.64] ;  /* 0x0000000404067981 */ /* 0x000ea4000c1e1b00 */
[----:B--2---:R-:W-:Y:S02]  /*0c10*/  LOP3.LUT R2, R6, R3, RZ, 0xfc, !PT ;  /* 0x0000000306027212 */ /* 0x004fe400078efcff */
[----:B------:R-:W-:-:S05]  /*0c20*/  LOP3.LUT R3, R7, R0, RZ, 0xfc, !PT ;  /* 0x0000000007037212 */ /* 0x000fca00078efcff */
[----:B------:R1:W-:Y:S01]  /*0c30*/  STG.E.64 desc[UR4][R4.64], R2 ;  /* 0x0000000204007986 */ /* 0x0003e2000c101b04 */
[----:B------:R-:W-:Y:S05]  /*0c40*/  BRA `(.L_x_8) ;  /* 0x00000000005c7947 */ /* 0x000fea0003800000 */
.L_x_9:
[C---:B------:R-:W-:Y:S01]  /*0c50*/  LOP3.LUT R2, R19.reuse, 0xffff, RZ, 0xc0, !PT ;  /* 0x0000ffff13027812 */ /* 0x040fe200078ec0ff */
[----:B------:R-:W-:Y:S01]  /*0c60*/  BSSY.RECONVERGENT B1, `(.L_x_8) ;  /* 0x0000015000017945 */ /* 0x000fe20003800200 */
[----:B------:R-:W-:Y:S02]  /*0c70*/  VIADD R19, R19, 0xffffffff ;  /* 0xffffffff13137836 */ /* 0x000fe40000000000 */
[----:B------:R-:W-:-:S04]  /*0c80*/  PRMT R6, R2, 0x8880, RZ ;  /* 0x0000888002067816 */ /* 0x000fc800000000ff */
[----:B------:R-:W-:-:S13]  /*0c90*/  ISETP.GE.AND P0, PT, R6, UR44, PT ;  /* 0x0000002c06007c0c */ /* 0x000fda000bf06270 */
[----:B------:R-:W-:Y:S05]  /*0ca0*/  @P0 BRA `(.L_x_11) ;  /* 0x0000000000400947 */ /* 0x000fea0003800000 */
[----:B------:R-:W-:Y:S02]  /*0cb0*/  PRMT R9, R2, 0x8880, RZ ;  /* 0x0000888002097816 */ /* 0x000fe400000000ff */
[----:B------:R-:W-:Y:S02]  /*0cc0*/  SHF.R.S64 R6, R4, 0x6, R5 ;  /* 0x0000000604067819 */ /* 0x000fe40000001005 */
[----:B------:R-:W-:Y:S02]  /*0cd0*/  SHF.R.S32.HI R2, RZ, 0x1f, R9 ;  /* 0x0000001fff027819 */ /* 0x000fe40000011409 */
[----:B------:R-:W-:Y:S02]  /*0ce0*/  SHF.R.S32.HI R7, RZ, 0x6, R5 ;  /* 0x00000006ff077819 */ /* 0x000fe40000011405 */
[----:B------:R-:W-:Y:S01]  /*0cf0*/  R2UR UR4, R16 ;  /* 0x00000000100472ca */ /* 0x000fe200000e0000 */
[----:B------:R-:W-:Y:S01]  /*0d00*/  IMAD R2, R2, UR36, RZ ;  /* 0x0000002402027c24 */ /* 0x000fe2000f8e02ff */
[----:B------:R-:W-:Y:S01]  /*0d10*/  R2UR UR5, R17 ;  /* 0x00000000110572ca */ /* 0x000fe200000e0000 */
[----:B------:R-:W-:-:S04]  /*0d20*/  IMAD.WIDE.U32 R6, R9, UR36, R6 ;  /* 0x0000002409067c25 */ /* 0x000fc8000f8e0006 */
[----:B------:R-:W-:Y:S01]  /*0d30*/  IMAD R9, R9, UR37, R2 ;  /* 0x0000002509097c24 */ /* 0x000fe2000f8e0202 */
[----:B------:R-:W-:-:S03]  /*0d40*/  LEA R4, P0, R6, UR38, 0x3 ;  /* 0x0000002606047c11 */ /* 0x000fc6000f8018ff */
[----:B------:R-:W-:-:S05]  /*0d50*/  IMAD.IADD R9, R7, 0x1, R9 ;  /* 0x0000000107097824 */ /* 0x000fca00078e0209 */
[----:B------:R-:W-:-:S05]  /*0d60*/  LEA.HI.X R5, R6, UR39, R9, 0x3, P0 ;  /* 0x0000002706057c11 */ /* 0x000fca00080f1c09 */
[----:B------:R-:W2:Y:S02]  /*0d70*/  LDG.E.64 R6, desc[UR4][R4.64] ;  /* 0x0000000404067981 */ /* 0x000ea4000c1e1b00 */
[----:B--2---:R-:W-:Y:S02]  /*0d80*/  LOP3.LUT R2, R6, R3, RZ, 0xfc, !PT ;  /* 0x0000000306027212 */ /* 0x004fe400078efcff */
[----:B------:R-:W-:-:S05]  /*0d90*/  LOP3.LUT R3, R7, R0, RZ, 0xfc, !PT ;  /* 0x0000000007037212 */ /* 0x000fca00078efcff */
[----:B------:R0:W-:Y:S02]  /*0da0*/  STG.E.64 desc[UR4][R4.64], R2 ;  /* 0x0000000204007986 */ /* 0x0001e4000c101b04 */
.L_x_11:
[----:B------:R-:W-:Y:S05]  /*0db0*/  BSYNC.RECONVERGENT B1 ;  /* 0x0000000000017941 */ /* 0x000fea0003800200 */
.L_x_8:
[----:B------:R-:W-:Y:S05]  /*0dc0*/  BSYNC.RECONVERGENT B0 ;  /* 0x0000000000007941 */ /* 0x000fea0003800200 */
.L_x_7:
[----:B------:R-:W-:-:S05]  /*0dd0*/  IADD3 R22, P0, PT, R22, 0x1, RZ ;  /* 0x0000000116167810 */ /* 0x000fca0007f1e0ff */
[----:B------:R-:W-:Y:S01]  /*0de0*/  IMAD.X R18, RZ, RZ, R18, P0 ;  /* 0x000000ffff127224 */ /* 0x000fe200000e0612 */
[----:B------:R-:W-:-:S04]  /*0df0*/  ISETP.GE.U32.AND P0, PT, R22, R27, PT ;  /* 0x0000001b1600720c */ /* 0x000fc80003f06070 */
[----:B------:R-:W-:-:S13]  /*0e00*/  ISETP.GE.AND.EX P0, PT, R18, R23, PT, P0 ;  /* 0x000000171200720c */ /* 0x000fda0003f06300 */
[----:B------:R-:W-:Y:S05]  /*0e10*/  @!P0 BRA `(.L_x_12) ;  /* 0xfffffff400e88947 */ /* 0x000fea000383ffff */
[----:B------:R-:W-:Y:S05]  /*0e20*/  EXIT ;  /* 0x000000000000794d */ /* 0x000fea0003800000 */
        .weak           $__internal_0_$__cuda_sm20_div_s64
        .type           $__internal_0_$__cuda_sm20_div_s64,@function
        .size           $__internal_0_$__cuda_sm20_div_s64,(.L_x_14 - $__internal_0_$__cuda_sm20_div_s64)
$__internal_0_$__cuda_sm20_div_s64:
[-C--:B------:R-:W-:Y:S02]  /*0e30*/  IADD3 R2, P1, PT, RZ, -R5.reuse, RZ ;  /* 0x80000005ff027210 */ /* 0x080fe40007f3e0ff */
[----:B------:R-:W-:Y:S02]  /*0e40*/  ISETP.GE.AND P0, PT, R8, RZ, PT ;  /* 0x000000ff0800720c */ /* 0x000fe40003f06270 */
[----:B------:R-:W-:Y:S01]  /*0e50*/  ISETP.GE.AND P3, PT, R7, RZ, PT ;  /* 0x000000ff0700720c */ /* 0x000fe20003f66270 */
[----:B------:R-:W-:Y:S01]  /*0e60*/  IMAD.X R3, RZ, RZ, ~R8, P1 ;  /* 0x000000ffff037224 */ /* 0x000fe200008e0e08 */
[----:B------:R-:W-:-:S04]  /*0e70*/  SEL R2, R2, R5, !P0 ;  /* 0x0000000502027207 */ /* 0x000fc80004000000 */
[----:B------:R-:W-:-:S04]  /*0e80*/  SEL R3, R3, R8, !P0 ;  /* 0x0000000803037207 */ /* 0x000fc80004000000 */
[----:B------:R-:W0:Y:S08]  /*0e90*/  I2F.U64.RP R9, R2 ;  /* 0x0000000200097312 */ /* 0x000e300000309000 */
[----:B0-----:R-:W0:Y:S02]  /*0ea0*/  MUFU.RCP R9, R9 ;  /* 0x0000000900097308 */ /* 0x001e240000001000 */
[----:B0-----:R-:W-:-:S06]  /*0eb0*/  VIADD R10, R9, 0x1ffffffe ;  /* 0x1ffffffe090a7836 */ /* 0x001fcc0000000000 */
[----:B------:R-:W0:Y:S02]  /*0ec0*/  F2I.U64.TRUNC R10, R10 ;  /* 0x0000000a000a7311 */ /* 0x000e24000020d800 */
[----:B0-----:R-:W-:-:S04]  /*0ed0*/  IMAD.WIDE.U32 R12, R10, R2, RZ ;  /* 0x000000020a0c7225 */ /* 0x001fc800078e00ff */
[----:B------:R-:W-:Y:S01]  /*0ee0*/  IMAD R13, R10, R3, R13 ;  /* 0x000000030a0d7224 */ /* 0x000fe200078e020d */
[----:B------:R-:W-:-:S03]  /*0ef0*/  IADD3 R15, P0, PT, RZ, -R12, RZ ;  /* 0x8000000cff0f7210 */ /* 0x000fc60007f1e0ff */
[----:B------:R-:W-:Y:S02]  /*0f00*/  IMAD R13, R11, R2, R13 ;  /* 0x000000020b0d7224 */ /* 0x000fe400078e020d */
[----:B------:R-:W-:-:S04]  /*0f10*/  IMAD.HI.U32 R12, R10, R15, RZ ;  /* 0x0000000f0a0c7227 */ /* 0x000fc800078e00ff */
[----:B------:R-:W-:Y:S02]  /*0f20*/  IMAD.X R17, RZ, RZ, ~R13, P0 ;  /* 0x000000ffff117224 */ /* 0x000fe400000e0e0d */
[----:B------:R-:W-:Y:S02]  /*0f30*/  IMAD.MOV.U32 R13, RZ, RZ, R10 ;  /* 0x000000ffff0d7224 */ /* 0x000fe400078e000a */
[-C--:B------:R-:W-:Y:S02]  /*0f40*/  IMAD R19, R11, R17.reuse, RZ ;  /* 0x000000110b137224 */ /* 0x080fe400078e02ff */
[----:B------:R-:W-:-:S04]  /*0f50*/  IMAD.WIDE.U32 R12, P0, R10, R17, R12 ;  /* 0x000000110a0c7225 */ /* 0x000fc8000780000c */
[----:B------:R-:W-:-:S04]  /*0f60*/  IMAD.HI.U32 R9, R11, R17, RZ ;  /* 0x000000110b097227 */ /* 0x000fc800078e00ff */
[----:B------:R-:W-:-:S04]  /*0f70*/  IMAD.HI.U32 R12, P1, R11, R15, R12 ;  /* 0x0000000f0b0c7227 */ /* 0x000fc8000782000c */
[----:B------:R-:W-:Y:S01]  /*0f80*/  IMAD.X R9, R9, 0x1, R11, P0 ;  /* 0x0000000109097824 */ /* 0x000fe200000e060b */
[----:B------:R-:W-:-:S04]  /*0f90*/  IADD3 R13, P2, PT, R19, R12, RZ ;  /* 0x0000000c130d7210 */ /* 0x000fc80007f5e0ff */
[----:B------:R-:W-:Y:S01]  /*0fa0*/  IADD3.X R9, PT, PT, RZ, RZ, R9, P2, P1 ;  /* 0x000000ffff097210 */ /* 0x000fe200017e2409 */
[----:B------:R-:W-:-:S04]  /*0fb0*/  IMAD.WIDE.U32 R10, R13, R2, RZ ;  /* 0x000000020d0a7225 */ /* 0x000fc800078e00ff */
[----:B------:R-:W-:Y:S01]  /*0fc0*/  IMAD R11, R13, R3, R11 ;  /* 0x000000030d0b7224 */ /* 0x000fe200078e020b */
[----:B------:R-:W-:-:S03]  /*0fd0*/  IADD3 R15, P0, PT, RZ, -R10, RZ ;  /* 0x8000000aff0f7210 */ /* 0x000fc60007f1e0ff */
[----:B------:R-:W-:Y:S02]  /*0fe0*/  IMAD R11, R9, R2, R11 ;  /* 0x00000002090b7224 */ /* 0x000fe400078e020b */
[----:B------:R-:W-:-:S04]  /*0ff0*/  IMAD.HI.U32 R12, R13, R15, RZ ;  /* 0x0000000f0d0c7227 */ /* 0x000fc800078e00ff */
[----:B------:R-:W-:Y:S01]  /*1000*/  IMAD.X R10, RZ, RZ, ~R11, P0 ;  /* 0x000000ffff0a7224 */ /* 0x000fe200000e0e0b */
[----:B------:R-:W-:-:S03]  /*1010*/  IADD3 R11, P4, PT, RZ, -R4, RZ ;  /* 0x80000004ff0b7210 */ /* 0x000fc60007f9e0ff */
[----:B------:R-:W-:Y:S01]  /*1020*/  IMAD.WIDE.U32 R12, P0, R13, R10, R12 ;  /* 0x0000000a0d0c7225 */ /* 0x000fe2000780000c */
[----:B------:R-:W-:-:S03]  /*1030*/  SEL R4, R11, R4, !P3 ;  /* 0x000000040b047207 */ /* 0x000fc60005800000 */
[----:B------:R-:W-:Y:S02]  /*1040*/  IMAD.MOV.U32 R11, RZ, RZ, RZ ;  /* 0x000000ffff0b7224 */ /* 0x000fe400078e00ff */
[----:B------:R-:W-:-:S04]  /*1050*/  IMAD.HI.U32 R13, P1, R9, R15, R12 ;  /* 0x0000000f090d7227 */ /* 0x000fc8000782000c */
[CC--:B------:R-:W-:Y:S02]  /*1060*/  IMAD R12, R9.reuse, R10.reuse, RZ ;  /* 0x0000000a090c7224 */ /* 0x0c0fe400078e02ff */
[----:B------:R-:W-:-:S03]  /*1070*/  IMAD.HI.U32 R10, R9, R10, RZ ;  /* 0x0000000a090a7227 */ /* 0x000fc600078e00ff */
[----:B------:R-:W-:Y:S01]  /*1080*/  IADD3 R13, P2, PT, R12, R13, RZ ;  /* 0x0000000d0c0d7210 */ /* 0x000fe20007f5e0ff */
[----:B------:R-:W-:Y:S02]  /*1090*/  IMAD.X R12, RZ, RZ, ~R7, P4 ;  /* 0x000000ffff0c7224 */ /* 0x000fe400020e0e07 */
[----:B------:R-:W-:Y:S02]  /*10a0*/  IMAD.X R9, R10, 0x1, R9, P0 ;  /* 0x000000010a097824 */ /* 0x000fe400000e0609 */
[C---:B------:R-:W-:Y:S01]  /*10b0*/  IMAD.HI.U32 R10, R13.reuse, R4, RZ ;  /* 0x000000040d0a7227 */ /* 0x040fe200078e00ff */
[-C--:B------:R-:W-:Y:S02]  /*10c0*/  SEL R12, R12, R7.reuse, !P3 ;  /* 0x000000070c0c7207 */ /* 0x080fe40005800000 */
[----:B------:R-:W-:Y:S02]  /*10d0*/  IADD3.X R9, PT, PT, RZ, RZ, R9, P2, P1 ;  /* 0x000000ffff097210 */ /* 0x000fe400017e2409 */
[----:B------:R-:W-:Y:S01]  /*10e0*/  LOP3.LUT R7, R8, R7, RZ, 0x3c, !PT ;  /* 0x0000000708077212 */ /* 0x000fe200078e3cff */
[----:B------:R-:W-:-:S04]  /*10f0*/  IMAD.WIDE.U32 R10, R13, R12, R10 ;  /* 0x0000000c0d0a7225 */ /* 0x000fc800078e000a */
[C---:B------:R-:W-:Y:S02]  /*1100*/  IMAD R13, R9.reuse, R12, RZ ;  /* 0x0000000c090d7224 */ /* 0x040fe400078e02ff */
[----:B------:R-:W-:-:S04]  /*1110*/  IMAD.HI.U32 R10, P0, R9, R4, R10 ;  /* 0x00000004090a7227 */ /* 0x000fc8000780000a */
[----:B------:R-:W-:Y:S01]  /*1120*/  IMAD.HI.U32 R9, R9, R12, RZ ;  /* 0x0000000c09097227 */ /* 0x000fe200078e00ff */
[----:B------:R-:W-:-:S03]  /*1130*/  IADD3 R13, P1, PT, R13, R10, RZ ;  /* 0x0000000a0d0d7210 */ /* 0x000fc60007f3e0ff */
[----:B------:R-:W-:Y:S02]  /*1140*/  IMAD.X R9, RZ, RZ, R9, P0 ;  /* 0x000000ffff097224 */ /* 0x000fe400000e0609 */
[----:B------:R-:W-:-:S04]  /*1150*/  IMAD.WIDE.U32 R10, R13, R2, RZ ;  /* 0x000000020d0a7225 */ /* 0x000fc800078e00ff */
[----:B------:R-:W-:Y:S01]  /*1160*/  IMAD.X R9, RZ, RZ, R9, P1 ;  /* 0x000000ffff097224 */ /* 0x000fe200008e0609 */
[----:B------:R-:W-:Y:S01]  /*1170*/  IADD3 R17, P1, PT, -R10, R4, RZ ;  /* 0x000000040a117210 */ /* 0x000fe20007f3e1ff */
[C---:B------:R-:W-:Y:S01]  /*1180*/  IMAD R11, R13.reuse, R3, R11 ;  /* 0x000000030d0b7224 */ /* 0x040fe200078e020b */
[----:B------:R-:W-:Y:S02]  /*1190*/  IADD3 R4, P2, PT, R13, 0x1, RZ ;  /* 0x000000010d047810 */ /* 0x000fe40007f5e0ff */
[-C--:B------:R-:W-:Y:S01]  /*11a0*/  ISETP.GE.U32.AND P0, PT, R17, R2.reuse, PT ;  /* 0x000000021100720c */ /* 0x080fe20003f06070 */
[-C--:B------:R-:W-:Y:S02]  /*11b0*/  IMAD R11, R9, R2.reuse, R11 ;  /* 0x00000002090b7224 */ /* 0x080fe400078e020b */
[----:B------:R-:W-:Y:S02]  /*11c0*/  IMAD.X R10, RZ, RZ, R9, P2 ;  /* 0x000000ffff0a7224 */ /* 0x000fe400010e0609 */
[----:B------:R-:W-:Y:S01]  /*11d0*/  IMAD.X R19, R12, 0x1, ~R11, P1 ;  /* 0x000000010c137824 */ /* 0x000fe200008e0e0b */
[----:B------:R-:W-:-:S04]  /*11e0*/  IADD3 R11, P1, PT, R17, -R2, RZ ;  /* 0x80000002110b7210 */ /* 0x000fc80007f3e0ff */
[C---:B------:R-:W-:Y:S01]  /*11f0*/  ISETP.GE.U32.AND.EX P0, PT, R19.reuse, R3, PT, P0 ;  /* 0x000000031300720c */ /* 0x040fe20003f06100 */
[----:B------:R-:W-:-:S03]  /*1200*/  IMAD.X R15, R19, 0x1, ~R3, P1 ;  /* 0x00000001130f7824 */ /* 0x000fc600008e0e03 */
[----:B------:R-:W-:Y:S02]  /*1210*/  SEL R11, R11, R17, P0 ;  /* 0x000000110b0b7207 */ /* 0x000fe40000000000 */
[----:B------:R-:W-:Y:S02]  /*1220*/  SEL R13, R4, R13, P0 ;  /* 0x0000000d040d7207 */ /* 0x000fe40000000000 */
[----:B------:R-:W-:Y:S02]  /*1230*/  SEL R15, R15, R19, P0 ;  /* 0x000000130f0f7207 */ /* 0x000fe40000000000 */
[----:B------:R-:W-:Y:S02]  /*1240*/  ISETP.GE.U32.AND P1, PT, R11, R2, PT ;  /* 0x000000020b00720c */ /* 0x000fe40003f26070 */
[----:B------:R-:W-:Y:S02]  /*1250*/  SEL R4, R10, R9, P0 ;  /* 0x000000090a047207 */ /* 0x000fe40000000000 */
[----:B------:R-:W-:-:S02]  /*1260*/  IADD3 R2, P2, PT, R13, 0x1, RZ ;  /* 0x000000010d027810 */ /* 0x000fc40007f5e0ff */
[----:B------:R-:W-:Y:S02]  /*1270*/  ISETP.GE.U32.AND.EX P0, PT, R15, R3, PT, P1 ;  /* 0x000000030f00720c */ /* 0x000fe40003f06110 */
[----:B------:R-:W-:Y:S01]  /*1280*/  ISETP.GE.AND P1, PT, R7, RZ, PT ;  /* 0x000000ff0700720c */ /* 0x000fe20003f26270 */
[----:B------:R-:W-:Y:S01]  /*1290*/  IMAD.X R3, RZ, RZ, R4, P2 ;  /* 0x000000ffff037224 */ /* 0x000fe200010e0604 */
[----:B------:R-:W-:Y:S01]  /*12a0*/  SEL R2, R2, R13, P0 ;  /* 0x0000000d02027207 */ /* 0x000fe20000000000 */
[----:B------:R-:W-:-:S03]  /*12b0*/  IMAD.MOV.U32 R7, RZ, RZ, 0x0 ;  /* 0x00000000ff077424 */ /* 0x000fc600078e00ff */
[----:B------:R-:W-:Y:S02]  /*12c0*/  SEL R3, R3, R4, P0 ;  /* 0x0000000403037207 */ /* 0x000fe40000000000 */
[-C--:B------:R-:W-:Y:S02]  /*12d0*/  IADD3 R9, P2, PT, RZ, -R2.reuse, RZ ;  /* 0x80000002ff097210 */ /* 0x080fe40007f5e0ff */
[----:B------:R-:W-:Y:S02]  /*12e0*/  ISETP.NE.U32.AND P0, PT, R5, RZ, PT ;  /* 0x000000ff0500720c */ /* 0x000fe40003f05070 */
[----:B------:R-:W-:Y:S01]  /*12f0*/  SEL R2, R9, R2, !P1 ;  /* 0x0000000209027207 */ /* 0x000fe20004800000 */
[----:B------:R-:W-:Y:S01]  /*1300*/  IMAD.X R4, RZ, RZ, ~R3, P2 ;  /* 0x000000ffff047224 */ /* 0x000fe200010e0e03 */
[----:B------:R-:W-:-:S04]  /*1310*/  ISETP.NE.AND.EX P0, PT, R8, RZ, PT, P0 ;  /* 0x000000ff0800720c */ /* 0x000fc80003f05300 */
[----:B------:R-:W-:Y:S02]  /*1320*/  SEL R3, R4, R3, !P1 ;  /* 0x0000000304037207 */ /* 0x000fe40004800000 */
[----:B------:R-:W-:Y:S02]  /*1330*/  SEL R2, R2, 0xffffffff, P0 ;  /* 0xffffffff02027807 */ /* 0x000fe40000000000 */
[----:B------:R-:W-:Y:S01]  /*1340*/  SEL R3, R3, 0xffffffff, P0 ;  /* 0xffffffff03037807 */ /* 0x000fe20000000000 */
[----:B------:R-:W-:Y:S06]  /*1350*/  RET.REL.NODEC R6 `(_Z22create_leveled_bitmapsPclPlS_S0_lli) ;  /* 0xffffffec06287950 */ /* 0x000fec0003c3ffff */
.L_x_13:
[----:B------:R-:W-:-:S00]  /*1360*/  BRA `(.L_x_13) ;  /* 0xfffffffc00fc7947 */ /* 0x000fc0000383ffff */
[----:B------:R-:W-:-:S00]  /*1370*/  NOP ;  /* 0x0000000000007918 */ /* 0x000fc00000000000 */
        /* <DEDUP_REMOVED lines=8> */
.L_x_14:


//--------------------- .nv.global.init           --------------------------
	.section	.nv.global.init,"aw",@progbits
.nv.global.init:
	.type		$str$2,@object
	.size		$str$2,($str - $str$2)
$str$2:
        /*0000*/ 	.byte	0x6c, 0x65, 0x76, 0x65, 0x6c, 0x20, 0x3e, 0x3d, 0x20, 0x2d, 0x31, 0x00
	.type		$str,@object
	.size		$str,($str$1 - $str)
$str:
        /*000c*/ 	.byte	0x6e, 0x75, 0x6d, 0x5f, 0x6c, 0x65, 0x76, 0x65, 0x6c, 0x73, 0x20, 0x3c, 0x3d, 0x20, 0x4e, 0x55
        /*001c*/ 	.byte	0x4d, 0x5f, 0x4c, 0x45, 0x56, 0x45, 0x4c, 0x53, 0x00
	.type		$str$1,@object
	.size		$str$1,(__unnamed_1 - $str$1)
$str$1:
        /*0025*/ 	.byte	0x2f, 0x74, 0x6d, 0x70, 0x2f, 0x73, 0x61, 0x73, 0x73, 0x5f, 0x63, 0x75, 0x5f, 0x61, 0x63, 0x6c
        /*0035*/ 	.byte	0x66, 0x6b, 0x31, 0x72, 0x71, 0x2f, 0x6b, 0x2e, 0x63, 0x75, 0x00
	.type		__unnamed_1,@object
	.size		__unnamed_1,(.L_0 - __unnamed_1)
__unnamed_1:
        /*0040*/ 	.byte	0x76, 0x6f, 0x69, 0x64, 0x20, 0x63, 0x72, 0x65, 0x61, 0x74, 0x65, 0x5f, 0x6c, 0x65, 0x76, 0x65
        /*0050*/ 	.byte	0x6c, 0x65, 0x64, 0x5f, 0x62, 0x69, 0x74, 0x6d, 0x61, 0x70, 0x73, 0x28, 0x63, 0x68, 0x61, 0x72
        /*0060*/ 	.byte	0x20, 0x2a, 0x2c, 0x20, 0x6c, 0x6f, 0x6e, 0x67, 0x2c, 0x20, 0x6c, 0x6f, 0x6e, 0x67, 0x20, 0x2a
        /*0070*/ 	.byte	0x2c, 0x20, 0x63, 0x68, 0x61, 0x72, 0x20, 0x2a, 0x2c, 0x20, 0x6c, 0x6f, 0x6e, 0x67, 0x20, 0x2a
        /*0080*/ 	.byte	0x2c, 0x20, 0x6c, 0x6f, 0x6e, 0x67, 0x2c, 0x20, 0x6c, 0x6f, 0x6e, 0x67, 0x2c, 0x20, 0x69, 0x6e
        /*0090*/ 	.byte	0x74, 0x29, 0x00
.L_0:


//--------------------- .nv.shared.reserved.0     --------------------------
	.section	.nv.shared.reserved.0,"aw",@nobits
	.weak		__nv_reservedSMEM_offset_0_alias
	.size		__nv_reservedSMEM_offset_0_alias, 0, 64
	.other		__nv_reservedSMEM_offset_0_alias,@"STO_CUDA_RESERVED_SHARED STV_DEFAULT"
__nv_reservedSMEM_offset_0_alias:
	.zero		0
	.zero		64


//--------------------- .nv.constant0._Z22create_leveled_bitmapsPclPlS_S0_lli --------------------------
	.section	.nv.constant0._Z22create_leveled_bitmapsPclPlS_S0_lli,"a",@progbits
	.sectionflags	@""
	.align	4
.nv.constant0._Z22create_leveled_bitmapsPclPlS_S0_lli:
	.zero		956


//--------------------- SYMBOLS --------------------------

	.type		.nv.reservedSmem.offset0,@object
	.size		.nv.reservedSmem.offset0,0x4
	.type		__assertfail,@function
